//
// Generated by NVIDIA NVVM Compiler
//
// Compiler Build ID: CL-36424714
// Cuda compilation tools, release 13.0, V13.0.88
// Based on NVVM 20.0.0
//

.version 9.0
.target sm_100
.address_size 64

	// .globl	_Z6kernelIfEvP6__halfi

.visible .entry _Z6kernelIfEvP6__halfi(
	.param .u64 .ptr .align 1 _Z6kernelIfEvP6__halfi_param_0,
	.param .u32 _Z6kernelIfEvP6__halfi_param_1
)
{
	.reg .pred 	%p<6>;
	.reg .b16 	%rs<2>;
	.reg .b32 	%r<96>;
	.reg .b32 	%f<98>;
	.reg .b64 	%rd<5>;

	ld.param.u64 	%rd1, [_Z6kernelIfEvP6__halfi_param_0];
	ld.param.u32 	%r8, [_Z6kernelIfEvP6__halfi_param_1];
	setp.lt.s32 	%p1, %r8, 1;
	@%p1 bra 	$L__BB0_7;
	and.b32  	%r1, %r8, 3;
	setp.lt.u32 	%p2, %r8, 4;
	@%p2 bra 	$L__BB0_4;
	and.b32  	%r9, %r8, 2147483644;
	neg.s32 	%r94, %r9;
$L__BB0_3:
	wmma.mma.sync.aligned.col.col.m16n16k16.f32.f32 {%f47, %f48, %f49, %f50, %f51, %f52, %f53, %f54}, {%r10, %r11, %r12, %r13, %r14, %r15, %r16, %r17}, {%r18, %r19, %r20, %r21, %r22, %r23, %r24, %r25}, {%f81, %f82, %f83, %f84, %f85, %f97, %f87, %f88};
	wmma.mma.sync.aligned.col.col.m16n16k16.f32.f32 {%f55, %f56, %f57, %f58, %f59, %f60, %f61, %f62}, {%r26, %r27, %r28, %r29, %r30, %r31, %r32, %r33}, {%r34, %r35, %r36, %r37, %r38, %r39, %r40, %r41}, {%f47, %f48, %f49, %f50, %f51, %f52, %f53, %f54};
	wmma.mma.sync.aligned.col.col.m16n16k16.f32.f32 {%f63, %f64, %f65, %f66, %f67, %f68, %f69, %f70}, {%r42, %r43, %r44, %r45, %r46, %r47, %r48, %r49}, {%r50, %r51, %r52, %r53, %r54, %r55, %r56, %r57}, {%f55, %f56, %f57, %f58, %f59, %f60, %f61, %f62};
	wmma.mma.sync.aligned.col.col.m16n16k16.f32.f32 {%f81, %f82, %f83, %f84, %f85, %f97, %f87, %f88}, {%r58, %r59, %r60, %r61, %r62, %r63, %r64, %r65}, {%r66, %r67, %r68, %r69, %r70, %r71, %r72, %r73}, {%f63, %f64, %f65, %f66, %f67, %f68, %f69, %f70};
	add.s32 	%r94, %r94, 4;
	setp.ne.s32 	%p3, %r94, 0;
	@%p3 bra 	$L__BB0_3;
$L__BB0_4:
	setp.eq.s32 	%p4, %r1, 0;
	@%p4 bra 	$L__BB0_7;
	neg.s32 	%r95, %r1;
$L__BB0_6:
	.pragma "nounroll";
	wmma.mma.sync.aligned.col.col.m16n16k16.f32.f32 {%f81, %f82, %f83, %f84, %f85, %f97, %f87, %f88}, {%r74, %r75, %r76, %r77, %r78, %r79, %r80, %r81}, {%r82, %r83, %r84, %r85, %r86, %r87, %r88, %r89}, {%f81, %f82, %f83, %f84, %f85, %f97, %f87, %f88};
	add.s32 	%r95, %r95, 1;
	setp.ne.s32 	%p5, %r95, 0;
	@%p5 bra 	$L__BB0_6;
$L__BB0_7:
	cvta.to.global.u64 	%rd2, %rd1;
	mov.u32 	%r90, %ctaid.x;
	mov.u32 	%r91, %ntid.x;
	mov.u32 	%r92, %tid.x;
	mad.lo.s32 	%r93, %r90, %r91, %r92;
	mul.wide.u32 	%rd3, %r93, 2;
	add.s64 	%rd4, %rd2, %rd3;
	// begin inline asm
	{  cvt.rn.f16.f32 %rs1, %f97;}

	// end inline asm
	st.global.u16 	[%rd4], %rs1;
	ret;

}
	// .globl	_Z6kernelI6__halfEvPS0_i
.visible .entry _Z6kernelI6__halfEvPS0_i(
	.param .u64 .ptr .align 1 _Z6kernelI6__halfEvPS0_i_param_0,
	.param .u32 _Z6kernelI6__halfEvPS0_i_param_1
)
{
	.reg .pred 	%p<6>;
	.reg .b16 	%rs<2>;
	.reg .b32 	%r<151>;
	.reg .b64 	%rd<5>;

	ld.param.u64 	%rd1, [_Z6kernelI6__halfEvPS0_i_param_0];
	ld.param.u32 	%r32, [_Z6kernelI6__halfEvPS0_i_param_1];
	setp.lt.s32 	%p1, %r32, 1;
	@%p1 bra 	$L__BB1_7;
	and.b32  	%r1, %r32, 3;
	setp.lt.u32 	%p2, %r32, 4;
	@%p2 bra 	$L__BB1_4;
	and.b32  	%r37, %r32, 2147483644;
	neg.s32 	%r134, %r37;
$L__BB1_3:
	wmma.mma.sync.aligned.col.col.m16n16k16.f16.f16 {%r38, %r39, %r40, %r41}, {%r42, %r43, %r44, %r45, %r46, %r47, %r48, %r49}, {%r50, %r51, %r52, %r53, %r54, %r55, %r56, %r57}, {%r140, %r141, %r149, %r143};
	wmma.mma.sync.aligned.col.col.m16n16k16.f16.f16 {%r58, %r59, %r60, %r61}, {%r62, %r63, %r64, %r65, %r66, %r67, %r68, %r69}, {%r70, %r71, %r72, %r73, %r74, %r75, %r76, %r77}, {%r38, %r39, %r40, %r41};
	wmma.mma.sync.aligned.col.col.m16n16k16.f16.f16 {%r78, %r79, %r80, %r81}, {%r82, %r83, %r84, %r85, %r86, %r87, %r88, %r89}, {%r90, %r91, %r92, %r93, %r94, %r95, %r96, %r97}, {%r58, %r59, %r60, %r61};
	wmma.mma.sync.aligned.col.col.m16n16k16.f16.f16 {%r140, %r141, %r149, %r143}, {%r98, %r99, %r100, %r101, %r102, %r103, %r104, %r105}, {%r106, %r107, %r108, %r109, %r110, %r111, %r112, %r113}, {%r78, %r79, %r80, %r81};
	add.s32 	%r134, %r134, 4;
	setp.ne.s32 	%p3, %r134, 0;
	@%p3 bra 	$L__BB1_3;
$L__BB1_4:
	setp.eq.s32 	%p4, %r1, 0;
	@%p4 bra 	$L__BB1_7;
	neg.s32 	%r144, %r1;
$L__BB1_6:
	.pragma "nounroll";
	wmma.mma.sync.aligned.col.col.m16n16k16.f16.f16 {%r140, %r141, %r149, %r143}, {%r114, %r115, %r116, %r117, %r118, %r119, %r120, %r121}, {%r122, %r123, %r124, %r125, %r126, %r127, %r128, %r129}, {%r140, %r141, %r149, %r143};
	add.s32 	%r144, %r144, 1;
	setp.ne.s32 	%p5, %r144, 0;
	@%p5 bra 	$L__BB1_6;
$L__BB1_7:
	cvta.to.global.u64 	%rd2, %rd1;
	mov.u32 	%r130, %ctaid.x;
	mov.u32 	%r131, %ntid.x;
	mov.u32 	%r132, %tid.x;
	mad.lo.s32 	%r133, %r130, %r131, %r132;
	mul.wide.u32 	%rd3, %r133, 2;
	add.s64 	%rd4, %rd2, %rd3;
	{ .reg .b16 tmp; mov.b32 {tmp, %rs1}, %r149; }
	st.global.u16 	[%rd4], %rs1;
	ret;

}


// ===== COMPILED SASS (sm_100) =====

	.target	sm_100

	.elftype	@"ET_EXEC"


//--------------------- .note.nv.tkinfo           --------------------------
	.section	.note.nv.tkinfo,"",@"SHT_NOTE"
	.sectionflags	@"SHF_NOTE_NV_TKINFO"
	.tkinfo
        /*0018*/ 	.word	0x00000002
        /*0030*/ 	.string	""
        /*0030*/ 	.string	"ptxas"
        /*0030*/ 	.string	"Cuda compilation tools, release 13.0, V13.0.88"
        /*0030*/ 	.string	"Build cuda_13.0.r13.0/compiler.36424714_0"
        /*0030*/ 	.string	"-arch sm_100 -m 64 "



//--------------------- .note.nv.cuinfo           --------------------------
	.section	.note.nv.cuinfo,"",@"SHT_NOTE"
	.sectionflags	@"SHF_NOTE_NV_CUINFO"
        /*0018*/ 	.short	0x0002
        /*001a*/ 	.short	0x0064
        /*001c*/ 	.short	0x0082
	.zero		2


//--------------------- .nv.info                  --------------------------
	.section	.nv.info,"",@"SHT_CUDA_INFO"
	.align	4


	//----- nvinfo : EIATTR_REGCOUNT
	.align		4
        /*0000*/ 	.byte	0x04, 0x2f
        /*0002*/ 	.short	(.L_1 - .L_0)
	.align		4
.L_0:
        /*0004*/ 	.word	index@(_Z6kernelIfEvP6__halfi)
        /*0008*/ 	.word	0x0000000a


	//----- nvinfo : EIATTR_FRAME_SIZE
	.align		4
.L_1:
        /*000c*/ 	.byte	0x04, 0x11
        /*000e*/ 	.short	(.L_3 - .L_2)
	.align		4
.L_2:
        /*0010*/ 	.word	index@(_Z6kernelIfEvP6__halfi)
        /*0014*/ 	.word	0x00000000


	//----- nvinfo : EIATTR_REGCOUNT
	.align		4
.L_3:
        /*0018*/ 	.byte	0x04, 0x2f
        /*001a*/ 	.short	(.L_5 - .L_4)
	.align		4
.L_4:
        /*001c*/ 	.word	index@(_Z6kernelI6__halfEvPS0_i)
        /*0020*/ 	.word	0x0000000a


	//----- nvinfo : EIATTR_FRAME_SIZE
	.align		4
.L_5:
        /*0024*/ 	.byte	0x04, 0x11
        /*0026*/ 	.short	(.L_7 - .L_6)
	.align		4
.L_6:
        /*0028*/ 	.word	index@(_Z6kernelI6__halfEvPS0_i)
        /*002c*/ 	.word	0x00000000


	//----- nvinfo : EIATTR_MIN_STACK_SIZE
	.align		4
.L_7:
        /*0030*/ 	.byte	0x04, 0x12
        /*0032*/ 	.short	(.L_9 - .L_8)
	.align		4
.L_8:
        /*0034*/ 	.word	index@(_Z6kernelI6__halfEvPS0_i)
        /*0038*/ 	.word	0x00000000


	//----- nvinfo : EIATTR_MIN_STACK_SIZE
	.align		4
.L_9:
        /*003c*/ 	.byte	0x04, 0x12
        /*003e*/ 	.short	(.L_11 - .L_10)
	.align		4
.L_10:
        /*0040*/ 	.word	index@(_Z6kernelIfEvP6__halfi)
        /*0044*/ 	.word	0x00000000
.L_11:


//--------------------- .nv.compat                --------------------------
	.section	.nv.compat,"",@"SHT_CUDA_COMPAT_INFO"
	.align	4
        /*0000*/ 	.byte	0x02, 0x09, 0x00, 0x00, 0x02, 0x02, 0x01, 0x00, 0x02, 0x05, 0x05, 0x00, 0x03, 0x07, 0x01, 0x01
        /*0010*/ 	.byte	0x02, 0x03, 0x00, 0x00, 0x02, 0x06, 0x01, 0x00, 0x04, 0x0b, 0x08, 0x00, 0x09, 0x00, 0x00, 0x00
        /*0020*/ 	.byte	0x00, 0x00, 0x00, 0x00


//--------------------- .nv.info._Z6kernelI6__halfEvPS0_i --------------------------
	.section	.nv.info._Z6kernelI6__halfEvPS0_i,"",@"SHT_CUDA_INFO"
	.sectionflags	@""
	.align	4


	//----- nvinfo : EIATTR_CUDA_API_VERSION
	.align		4
        /*0000*/ 	.byte	0x04, 0x37
        /*0002*/ 	.short	(.L_13 - .L_12)
.L_12:
        /*0004*/ 	.word	0x00000082


	//----- nvinfo : EIATTR_KPARAM_INFO
	.align		4
.L_13:
        /*0008*/ 	.byte	0x04, 0x17
        /*000a*/ 	.short	(.L_15 - .L_14)
.L_14:
        /*000c*/ 	.word	0x00000000
        /*0010*/ 	.short	0x0001
        /*0012*/ 	.short	0x0008
        /*0014*/ 	.byte	0x00, 0xf0, 0x11, 0x00


	//----- nvinfo : EIATTR_KPARAM_INFO
	.align		4
.L_15:
        /*0018*/ 	.byte	0x04, 0x17
        /*001a*/ 	.short	(.L_17 - .L_16)
.L_16:
        /*001c*/ 	.word	0x00000000
        /*0020*/ 	.short	0x0000
        /*0022*/ 	.short	0x0000
        /*0024*/ 	.byte	0x00, 0xf5, 0x21, 0x00


	//----- nvinfo : EIATTR_SPARSE_MMA_MASK
	.align		4
.L_17:
        /*0028*/ 	.byte	0x03, 0x50
        /*002a*/ 	.short	0x0000


	//----- nvinfo : EIATTR_WMMA_USED
	.align		4
        /*002c*/ 	.byte	0x01, 0x2b
	.zero		2


	//----- nvinfo : EIATTR_MAXREG_COUNT
	.align		4
        /*0030*/ 	.byte	0x03, 0x1b
        /*0032*/ 	.short	0x00ff


	//----- nvinfo : EIATTR_MERCURY_ISA_VERSION
	.align		4
        /*0034*/ 	.byte	0x03, 0x5f
        /*0036*/ 	.short	0x0101


	//----- nvinfo : EIATTR_VRC_CTA_INIT_COUNT
	.align		4
        /*0038*/ 	.byte	0x02, 0x4a
	.zero		1
	.zero		1


	//----- nvinfo : EIATTR_EXIT_INSTR_OFFSETS
	.align		4
        /*003c*/ 	.byte	0x04, 0x1c
        /*003e*/ 	.short	(.L_19 - .L_18)


	//   ....[0]....
.L_18:
        /*0040*/ 	.word	0x00000630


	//----- nvinfo : EIATTR_CBANK_PARAM_SIZE
	.align		4
.L_19:
        /*0044*/ 	.byte	0x03, 0x19
        /*0046*/ 	.short	0x000c


	//----- nvinfo : EIATTR_PARAM_CBANK
	.align		4
        /*0048*/ 	.byte	0x04, 0x0a
        /*004a*/ 	.short	(.L_21 - .L_20)
	.align		4
.L_20:
        /*004c*/ 	.word	index@(.nv.constant0._Z6kernelI6__halfEvPS0_i)
        /*0050*/ 	.short	0x0380
        /*0052*/ 	.short	0x000c


	//----- nvinfo : EIATTR_SW_WAR
	.align		4
.L_21:
        /*0054*/ 	.byte	0x04, 0x36
        /*0056*/ 	.short	(.L_23 - .L_22)
.L_22:
        /*0058*/ 	.word	0x00000008
.L_23:


//--------------------- .nv.info._Z6kernelIfEvP6__halfi --------------------------
	.section	.nv.info._Z6kernelIfEvP6__halfi,"",@"SHT_CUDA_INFO"
	.sectionflags	@""
	.align	4


	//----- nvinfo : EIATTR_CUDA_API_VERSION
	.align		4
        /*0000*/ 	.byte	0x04, 0x37
        /*0002*/ 	.short	(.L_25 - .L_24)
.L_24:
        /*0004*/ 	.word	0x00000082


	//----- nvinfo : EIATTR_KPARAM_INFO
	.align		4
.L_25:
        /*0008*/ 	.byte	0x04, 0x17
        /*000a*/ 	.short	(.L_27 - .L_26)
.L_26:
        /*000c*/ 	.word	0x00000000
        /*0010*/ 	.short	0x0001
        /*0012*/ 	.short	0x0008
        /*0014*/ 	.byte	0x00, 0xf0, 0x11, 0x00


	//----- nvinfo : EIATTR_KPARAM_INFO
	.align		4
.L_27:
        /*0018*/ 	.byte	0x04, 0x17
        /*001a*/ 	.short	(.L_29 - .L_28)
.L_28:
        /*001c*/ 	.word	0x00000000
        /*0020*/ 	.short	0x0000
        /*0022*/ 	.short	0x0000
        /*0024*/ 	.byte	0x00, 0xf5, 0x21, 0x00


	//----- nvinfo : EIATTR_SPARSE_MMA_MASK
	.align		4
.L_29:
        /*0028*/ 	.byte	0x03, 0x50
        /*002a*/ 	.short	0x0000


	//----- nvinfo : EIATTR_WMMA_USED
	.align		4
        /*002c*/ 	.byte	0x01, 0x2b
	.zero		2


	//----- nvinfo : EIATTR_MAXREG_COUNT
	.align		4
        /*0030*/ 	.byte	0x03, 0x1b
        /*0032*/ 	.short	0x00ff


	//----- nvinfo : EIATTR_MERCURY_ISA_VERSION
	.align		4
        /*0034*/ 	.byte	0x03, 0x5f
        /*0036*/ 	.short	0x0101


	//----- nvinfo : EIATTR_VRC_CTA_INIT_COUNT
	.align		4
        /*0038*/ 	.byte	0x02, 0x4a
	.zero		1
	.zero		1


	//----- nvinfo : EIATTR_EXIT_INSTR_OFFSETS
	.align		4
        /*003c*/ 	.byte	0x04, 0x1c
        /*003e*/ 	.short	(.L_31 - .L_30)


	//   ....[0]....
.L_30:
        /*0040*/ 	.word	0x00000630


	//----- nvinfo : EIATTR_CBANK_PARAM_SIZE
	.align		4
.L_31:
        /*0044*/ 	.byte	0x03, 0x19
        /*0046*/ 	.short	0x000c


	//----- nvinfo : EIATTR_PARAM_CBANK
	.align		4
        /*0048*/ 	.byte	0x04, 0x0a
        /*004a*/ 	.short	(.L_33 - .L_32)
	.align		4
.L_32:
        /*004c*/ 	.word	index@(.nv.constant0._Z6kernelIfEvP6__halfi)
        /*0050*/ 	.short	0x0380
        /*0052*/ 	.short	0x000c


	//----- nvinfo : EIATTR_SW_WAR
	.align		4
.L_33:
        /*0054*/ 	.byte	0x04, 0x36
        /*0056*/ 	.short	(.L_35 - .L_34)
.L_34:
        /*0058*/ 	.word	0x00000008
.L_35:


//--------------------- .nv.callgraph             --------------------------
	.section	.nv.callgraph,"",@"SHT_CUDA_CALLGRAPH"
	.align	4
	.sectionentsize	8
	.align		4
        /*0000*/ 	.word	0x00000000
	.align		4
        /*0004*/ 	.word	0xffffffff
	.align		4
        /*0008*/ 	.word	0x00000000
	.align		4
        /*000c*/ 	.word	0xfffffffe
	.align		4
        /*0010*/ 	.word	0x00000000
	.align		4
        /*0014*/ 	.word	0xfffffffd
	.align		4
        /*0018*/ 	.word	0x00000000
	.align		4
        /*001c*/ 	.word	0xfffffffc


//--------------------- .text._Z6kernelI6__halfEvPS0_i --------------------------
	.section	.text._Z6kernelI6__halfEvPS0_i,"ax",@progbits
	.align	128
        .global         _Z6kernelI6__halfEvPS0_i
        .type           _Z6kernelI6__halfEvPS0_i,@function
        .size           _Z6kernelI6__halfEvPS0_i,(.L_x_16 - _Z6kernelI6__halfEvPS0_i)
        .other          _Z6kernelI6__halfEvPS0_i,@"STO_CUDA_ENTRY STV_DEFAULT"
_Z6kernelI6__halfEvPS0_i:
.text._Z6kernelI6__halfEvPS0_i:
[----:B------:R-:W0:Y:S01]  /*0000*/  LDC R1, c[0x0][0x37c] ;  /* 0x0000df00ff017b82 */ /* 0x000e220000000800 */
[----:B------:R-:W1:Y:S01]  /*0010*/  LDCU UR5, c[0x0][0x388] ;  /* 0x00007100ff0577ac */ /* 0x000e620008000800 */
[----:B------:R-:W2:Y:S01]  /*0020*/  LDCU.64 UR6, c[0x0][0x358] ;  /* 0x00006b00ff0677ac */ /* 0x000ea20008000a00 */
[----:B-1----:R-:W-:-:S09]  /*0030*/  UISETP.GE.AND UP0, UPT, UR5, 0x1, UPT ;  /* 0x000000010500788c */ /* 0x002fd2000bf06270 */
[----:B--2---:R-:W-:Y:S05]  /*0040*/  BRA.U !UP0, `(.L_x_0) ;  /* 0x0000000508587547 */ /* 0x004fea000b800000 */
[----:B------:R-:W-:Y:S02]  /*0050*/  UISETP.GE.U32.AND UP0, UPT, UR5, 0x4, UPT ;  /* 0x000000040500788c */ /* 0x000fe4000bf06070 */
[----:B------:R-:W-:-:S07]  /*0060*/  ULOP3.LUT UR4, UR5, 0x3, URZ, 0xc0, !UPT ;  /* 0x0000000305047892 */ /* 0x000fce000f8ec0ff */
[----:B------:R-:W-:Y:S05]  /*0070*/  BRA.U !UP0, `(.L_x_1) ;  /* 0x0000000508307547 */ /* 0x000fea000b800000 */
[----:B------:R-:W-:-:S04]  /*0080*/  ULOP3.LUT UR5, UR5, 0x7ffffffc, URZ, 0xc0, !UPT ;  /* 0x7ffffffc05057892 */ /* 0x000fc8000f8ec0ff */
[----:B------:R-:W-:-:S04]  /*0090*/  UIADD3 UR5, UPT, UPT, -UR5, URZ, URZ ;  /* 0x000000ff05057290 */ /* 0x000fc8000fffe1ff */
[----:B------:R-:W-:-:S09]  /*00a0*/  UISETP.GE.AND UP0, UPT, UR5, URZ, UPT ;  /* 0x000000ff0500728c */ /* 0x000fd2000bf06270 */
[----:B------:R-:W-:Y:S05]  /*00b0*/  BRA.U UP0, `(.L_x_2) ;  /* 0x0000000100f87547 */ /* 0x000fea000b800000 */
[----:B------:R-:W-:Y:S02]  /*00c0*/  UIADD3 UR8, UPT, UPT, -UR5, URZ, URZ ;  /* 0x000000ff05087290 */ /* 0x000fe4000fffe1ff */
[----:B------:R-:W-:Y:S02]  /*00d0*/  UPLOP3.LUT UP0, UPT, UPT, UPT, UPT, 0x80, 0x8 ;  /* 0x000000000008789c */ /* 0x000fe40003f0f070 */
[----:B------:R-:W-:-:S09]  /*00e0*/  UISETP.GT.AND UP1, UPT, UR8, 0xc, UPT ;  /* 0x0000000c0800788c */ /* 0x000fd2000bf24270 */
[----:B------:R-:W-:Y:S05]  /*00f0*/  BRA.U !UP1, `(.L_x_3) ;  /* 0x00000001098c7547 */ /* 0x000fea000b800000 */
[----:B------:R-:W-:-:S11]  /*0100*/  UPLOP3.LUT UP0, UPT, UPT, UPT, UPT, 0x40, 0x4 ;  /* 0x000000000004789c */ /* 0x000fd60003f0e870 */
.L_x_4:
[----:B------:R-:W-:Y:S01]  /*0110*/  HMMA.16816.F16 R4, R4, R4, R4 ;  /* 0x000000040404723c */ /* 0x000fe20000000804 */
[----:B------:R-:W-:-:S04]  /*0120*/  UIADD3 UR5, UPT, UPT, UR5, 0x10, URZ ;  /* 0x0000001005057890 */ /* 0x000fc8000fffe0ff */
[----:B------:R-:W-:-:S15]  /*0130*/  UISETP.GE.AND UP1, UPT, UR5, -0xc, UPT ;  /* 0xfffffff40500788c */ /* 0x000fde000bf26270 */
[----:B0-----:R-:W-:-:S15]  /*0140*/  HMMA.16816.F16 R4, R0, R0, R4 ;  /* 0x000000000004723c */ /* 0x001fde0000000804 */
[----:B------:R-:W-:-:S05]  /*0150*/  NOP ;  /* 0x0000000000007918 */ /* 0x000fca0000000000 */
[----:B------:R-:W-:-:S15]  /*0160*/  HMMA.16816.F16 R4, R0, R0, R4 ;  /* 0x000000000004723c */ /* 0x000fde0000000804 */
        /* <DEDUP_REMOVED lines=25> */
[----:B------:R-:W-:Y:S01]  /*0300*/  HMMA.16816.F16 R4, R0, R0, R4 ;  /* 0x000000000004723c */ /* 0x000fe20000000804 */
[----:B------:R-:W-:-:S04]  /*0310*/  NOP ;  /* 0x0000000000007918 */ /* 0x000fc80000000000 */
[----:B------:R-:W-:-:S15]  /*0320*/  BRA.U !UP1, `(.L_x_4) ;  /* 0xfffffffd09787547 */ /* 0x000fde000b83ffff */
.L_x_3:
[----:B------:R-:W-:-:S04]  /*0330*/  UIADD3 UR8, UPT, UPT, -UR5, URZ, URZ ;  /* 0x000000ff05087290 */ /* 0x000fc8000fffe1ff */
[----:B------:R-:W-:-:S09]  /*0340*/  UISETP.GT.AND UP1, UPT, UR8, 0x4, UPT ;  /* 0x000000040800788c */ /* 0x000fd2000bf24270 */
[----:B------:R-:W-:Y:S05]  /*0350*/  BRA.U !UP1, `(.L_x_5) ;  /* 0x0000000109487547 */ /* 0x000fea000b800000 */
[----:B------:R-:W-:Y:S01]  /*0360*/  HMMA.16816.F16 R4, R4, R4, R4 ;  /* 0x000000040404723c */ /* 0x000fe20000000804 */
[----:B------:R-:W-:Y:S02]  /*0370*/  UIADD3 UR5, UPT, UPT, UR5, 0x8, URZ ;  /* 0x0000000805057890 */ /* 0x000fe4000fffe0ff */
[----:B------:R-:W-:-:S15]  /*0380*/  UPLOP3.LUT UP0, UPT, UPT, UPT, UPT, 0x40, 0x4 ;  /* 0x000000000004789c */ /* 0x000fde0003f0e870 */
[----:B------:R-:W-:-:S02]  /*0390*/  NOP ;  /* 0x0000000000007918 */ /* 0x000fc40000000000 */
        /* <DEDUP_REMOVED lines=14> */
.L_x_5:
[----:B------:R-:W-:-:S09]  /*0480*/  UISETP.NE.OR UP0, UPT, UR5, URZ, UP0 ;  /* 0x000000ff0500728c */ /* 0x000fd20008705670 */
[----:B------:R-:W-:Y:S05]  /*0490*/  BRA.U !UP0, `(.L_x_1) ;  /* 0x0000000108287547 */ /* 0x000fea000b800000 */
.L_x_2:
[----:B------:R-:W-:Y:S01]  /*04a0*/  HMMA.16816.F16 R4, R4, R4, R4 ;  /* 0x000000040404723c */ /* 0x000fe20000000804 */
[----:B------:R-:W-:-:S04]  /*04b0*/  UIADD3 UR5, UPT, UPT, UR5, 0x4, URZ ;  /* 0x0000000405057890 */ /* 0x000fc8000fffe0ff */
[----:B------:R-:W-:-:S15]  /*04c0*/  UISETP.NE.AND UP0, UPT, UR5, URZ, UPT ;  /* 0x000000ff0500728c */ /* 0x000fde000bf05270 */
[----:B0-----:R-:W-:-:S15]  /*04d0*/  HMMA.16816.F16 R4, R0, R0, R4 ;  /* 0x000000000004723c */ /* 0x001fde0000000804 */
[----:B------:R-:W-:-:S05]  /*04e0*/  NOP ;  /* 0x0000000000007918 */ /* 0x000fca0000000000 */
[----:B------:R-:W-:-:S15]  /*04f0*/  HMMA.16816.F16 R4, R0, R0, R4 ;  /* 0x000000000004723c */ /* 0x000fde0000000804 */
[----:B------:R-:W-:-:S05]  /*0500*/  NOP ;  /* 0x0000000000007918 */ /* 0x000fca0000000000 */
[----:B------:R-:W-:Y:S01]  /*0510*/  HMMA.16816.F16 R4, R0, R0, R4 ;  /* 0x000000000004723c */ /* 0x000fe20000000804 */
[----:B------:R-:W-:-:S04]  /*0520*/  NOP ;  /* 0x0000000000007918 */ /* 0x000fc80000000000 */
[----:B------:R-:W-:-:S15]  /*0530*/  BRA.U UP0, `(.L_x_2) ;  /* 0xfffffffd00d87547 */ /* 0x000fde000b83ffff */
.L_x_1:
[----:B------:R-:W-:-:S09]  /*0540*/  UISETP.NE.AND UP0, UPT, UR4, URZ, UPT ;  /* 0x000000ff0400728c */ /* 0x000fd2000bf05270 */
[----:B------:R-:W-:Y:S05]  /*0550*/  BRA.U !UP0, `(.L_x_0) ;  /* 0x0000000108147547 */ /* 0x000fea000b800000 */
[----:B------:R-:W-:-:S12]  /*0560*/  UIADD3 UR4, UPT, UPT, -UR4, URZ, URZ ;  /* 0x000000ff04047290 */ /* 0x000fd8000fffe1ff */
.L_x_6:
[----:B------:R-:W-:Y:S01]  /*0570*/  HMMA.16816.F16 R4, R4, R4, R4 ;  /* 0x000000040404723c */ /* 0x000fe20000000804 */
[----:B------:R-:W-:-:S04]  /*0580*/  UIADD3 UR4, UPT, UPT, UR4, 0x1, URZ ;  /* 0x0000000104047890 */ /* 0x000fc8000fffe0ff */
[----:B------:R-:W-:-:S09]  /*0590*/  UISETP.NE.AND UP0, UPT, UR4, URZ, UPT ;  /* 0x000000ff0400728c */ /* 0x000fd2000bf05270 */
[----:B------:R-:W-:Y:S06]  /*05a0*/  BRA.U UP0, `(.L_x_6) ;  /* 0xfffffffd00f07547 */ /* 0x000fec000b83ffff */
.L_x_0:
[----:B------:R-:W1:Y:S01]  /*05b0*/  S2R R0, SR_TID.X ;  /* 0x0000000000007919 */ /* 0x000e620000002100 */
[----:B------:R-:W1:Y:S01]  /*05c0*/  S2UR UR4, SR_CTAID.X ;  /* 0x00000000000479c3 */ /* 0x000e620000002500 */
[----:B------:R-:W-:-:S07]  /*05d0*/  PRMT R4, R4, 0x7632, R4 ;  /* 0x0000763204047816 */ /* 0x000fce0000000004 */
[----:B------:R-:W1:Y:S08]  /*05e0*/  LDC R5, c[0x0][0x360] ;  /* 0x0000d800ff057b82 */ /* 0x000e700000000800 */
[----:B------:R-:W2:Y:S01]  /*05f0*/  LDC.64 R2, c[0x0][0x380] ;  /* 0x0000e000ff027b82 */ /* 0x000ea20000000a00 */
[----:B-1----:R-:W-:-:S04]  /*0600*/  IMAD R5, R5, UR4, R0 ;  /* 0x0000000405057c24 */ /* 0x002fc8000f8e0200 */
[----:B--2---:R-:W-:-:S05]  /*0610*/  IMAD.WIDE.U32 R2, R5, 0x2, R2 ;  /* 0x0000000205027825 */ /* 0x004fca00078e0002 */
[----:B------:R-:W-:Y:S01]  /*0620*/  STG.E.U16 desc[UR6][R2.64], R4 ;  /* 0x0000000402007986 */ /* 0x000fe2000c101506 */
[----:B------:R-:W-:Y:S05]  /*0630*/  EXIT ;  /* 0x000000000000794d */ /* 0x000fea0003800000 */
.L_x_7:
[----:B------:R-:W-:-:S00]  /*0640*/  BRA `(.L_x_7) ;  /* 0xfffffffc00fc7947 */ /* 0x000fc0000383ffff */
[----:B------:R-:W-:-:S00]  /*0650*/  NOP ;  /* 0x0000000000007918 */ /* 0x000fc00000000000 */
        /* <DEDUP_REMOVED lines=10> */
.L_x_16:


//--------------------- .text._Z6kernelIfEvP6__halfi --------------------------
	.section	.text._Z6kernelIfEvP6__halfi,"ax",@progbits
	.align	128
        .global         _Z6kernelIfEvP6__halfi
        .type           _Z6kernelIfEvP6__halfi,@function
        .size           _Z6kernelIfEvP6__halfi,(.L_x_17 - _Z6kernelIfEvP6__halfi)
        .other          _Z6kernelIfEvP6__halfi,@"STO_CUDA_ENTRY STV_DEFAULT"
_Z6kernelIfEvP6__halfi:
.text._Z6kernelIfEvP6__halfi:
        /* <DEDUP_REMOVED lines=17> */
.L_x_12:
[----:B------:R-:W-:Y:S01]  /*0110*/  HMMA.16816.F32 R4, R4, R4, R4 ;  /* 0x000000040404723c */ /* 0x000fe20000001804 */
[----:B------:R-:W-:-:S04]  /*0120*/  UIADD3 UR5, UPT, UPT, UR5, 0x10, URZ ;  /* 0x0000001005057890 */ /* 0x000fc8000fffe0ff */
[----:B------:R-:W-:-:S15]  /*0130*/  UISETP.GE.AND UP1, UPT, UR5, -0xc, UPT ;  /* 0xfffffff40500788c */ /* 0x000fde000bf26270 */
[----:B0-----:R-:W-:-:S15]  /*0140*/  HMMA.16816.F32 R4, R0, R0, R4 ;  /* 0x000000000004723c */ /* 0x001fde0000001804 */
[----:B------:R-:W-:-:S05]  /*0150*/  NOP ;  /* 0x0000000000007918 */ /* 0x000fca0000000000 */
[----:B------:R-:W-:-:S15]  /*0160*/  HMMA.16816.F32 R4, R0, R0, R4 ;  /* 0x000000000004723c */ /* 0x000fde0000001804 */
        /* <DEDUP_REMOVED lines=25> */
[----:B------:R-:W-:Y:S01]  /*0300*/  HMMA.16816.F32 R4, R0, R0, R4 ;  /* 0x000000000004723c */ /* 0x000fe20000001804 */
[----:B------:R-:W-:-:S04]  /*0310*/  NOP ;  /* 0x0000000000007918 */ /* 0x000fc80000000000 */
[----:B------:R-:W-:-:S15]  /*0320*/  BRA.U !UP1, `(.L_x_12) ;  /* 0xfffffffd09787547 */ /* 0x000fde000b83ffff */
.L_x_11:
[----:B------:R-:W-:-:S04]  /*0330*/  UIADD3 UR8, UPT, UPT, -UR5, URZ, URZ ;  /* 0x000000ff05087290 */ /* 0x000fc8000fffe1ff */
[----:B------:R-:W-:-:S09]  /*0340*/  UISETP.GT.AND UP1, UPT, UR8, 0x4, UPT ;  /* 0x000000040800788c */ /* 0x000fd2000bf24270 */
[----:B------:R-:W-:Y:S05]  /*0350*/  BRA.U !UP1, `(.L_x_13) ;  /* 0x0000000109487547 */ /* 0x000fea000b800000 */
[----:B------:R-:W-:Y:S01]  /*0360*/  HMMA.16816.F32 R4, R4, R4, R4 ;  /* 0x000000040404723c */ /* 0x000fe20000001804 */
[----:B------:R-:W-:Y:S02]  /*0370*/  UIADD3 UR5, UPT, UPT, UR5, 0x8, URZ ;  /* 0x0000000805057890 */ /* 0x000fe4000fffe0ff */
[----:B------:R-:W-:-:S15]  /*0380*/  UPLOP3.LUT UP0, UPT, UPT, UPT, UPT, 0x40, 0x4 ;  /* 0x000000000004789c */ /* 0x000fde0003f0e870 */
[----:B------:R-:W-:-:S02]  /*0390*/  NOP ;  /* 0x0000000000007918 */ /* 0x000fc40000000000 */
        /* <DEDUP_REMOVED lines=14> */
.L_x_13:
[----:B------:R-:W-:-:S09]  /*0480*/  UISETP.NE.OR UP0, UPT, UR5, URZ, UP0 ;  /* 0x000000ff0500728c */ /* 0x000fd20008705670 */
[----:B------:R-:W-:Y:S05]  /*0490*/  BRA.U !UP0, `(.L_x_9) ;  /* 0x0000000108287547 */ /* 0x000fea000b800000 */
.L_x_10:
[----:B------:R-:W-:Y:S01]  /*04a0*/  HMMA.16816.F32 R4, R4, R4, R4 ;  /* 0x000000040404723c */ /* 0x000fe20000001804 */
[----:B------:R-:W-:-:S04]  /*04b0*/  UIADD3 UR5, UPT, UPT, UR5, 0x4, URZ ;  /* 0x0000000405057890 */ /* 0x000fc8000fffe0ff */
[----:B------:R-:W-:-:S15]  /*04c0*/  UISETP.NE.AND UP0, UPT, UR5, URZ, UPT ;  /* 0x000000ff0500728c */ /* 0x000fde000bf05270 */
[----:B0-----:R-:W-:-:S15]  /*04d0*/  HMMA.16816.F32 R4, R0, R0, R4 ;  /* 0x000000000004723c */ /* 0x001fde0000001804 */
[----:B------:R-:W-:-:S05]  /*04e0*/  NOP ;  /* 0x0000000000007918 */ /* 0x000fca0000000000 */
[----:B------:R-:W-:-:S15]  /*04f0*/  HMMA.16816.F32 R4, R0, R0, R4 ;  /* 0x000000000004723c */ /* 0x000fde0000001804 */
[----:B------:R-:W-:-:S05]  /*0500*/  NOP ;  /* 0x0000000000007918 */ /* 0x000fca0000000000 */
[----:B------:R-:W-:Y:S01]  /*0510*/  HMMA.16816.F32 R4, R0, R0, R4 ;  /* 0x000000000004723c */ /* 0x000fe20000001804 */
[----:B------:R-:W-:-:S04]  /*0520*/  NOP ;  /* 0x0000000000007918 */ /* 0x000fc80000000000 */
[----:B------:R-:W-:-:S15]  /*0530*/  BRA.U UP0, `(.L_x_10) ;  /* 0xfffffffd00d87547 */ /* 0x000fde000b83ffff */
.L_x_9:
[----:B------:R-:W-:-:S09]  /*0540*/  UISETP.NE.AND UP0, UPT, UR4, URZ, UPT ;  /* 0x000000ff0400728c */ /* 0x000fd2000bf05270 */
[----:B------:R-:W-:Y:S05]  /*0550*/  BRA.U !UP0, `(.L_x_8) ;  /* 0x0000000108147547 */ /* 0x000fea000b800000 */
[----:B------:R-:W-:-:S12]  /*0560*/  UIADD3 UR4, UPT, UPT, -UR4, URZ, URZ ;  /* 0x000000ff04047290 */ /* 0x000fd8000fffe1ff */
.L_x_14:
[----:B------:R-:W-:Y:S01]  /*0570*/  HMMA.16816.F32 R4, R4, R4, R4 ;  /* 0x000000040404723c */ /* 0x000fe20000001804 */
[----:B------:R-:W-:-:S04]  /*0580*/  UIADD3 UR4, UPT, UPT, UR4, 0x1, URZ ;  /* 0x0000000104047890 */ /* 0x000fc8000fffe0ff */
[----:B------:R-:W-:-:S09]  /*0590*/  UISETP.NE.AND UP0, UPT, UR4, URZ, UPT ;  /* 0x000000ff0400728c */ /* 0x000fd2000bf05270 */
[----:B------:R-:W-:Y:S06]  /*05a0*/  BRA.U UP0, `(.L_x_14) ;  /* 0xfffffffd00f07547 */ /* 0x000fec000b83ffff */
.L_x_8:
[----:B------:R-:W1:Y:S01]  /*05b0*/  S2R R7, SR_TID.X ;  /* 0x0000000000077919 */ /* 0x000e620000002100 */
[----:B------:R-:W1:Y:S01]  /*05c0*/  S2UR UR4, SR_CTAID.X ;  /* 0x00000000000479c3 */ /* 0x000e620000002500 */
[----:B------:R-:W-:-:S07]  /*05d0*/  F2FP.F16.F32.PACK_AB R0, RZ, R5 ;  /* 0x00000005ff00723e */ /* 0x000fce00000000ff */
[----:B------:R-:W1:Y:S08]  /*05e0*/  LDC R4, c[0x0][0x360] ;  /* 0x0000d800ff047b82 */ /* 0x000e700000000800 */
[----:B------:R-:W2:Y:S01]  /*05f0*/  LDC.64 R2, c[0x0][0x380] ;  /* 0x0000e000ff027b82 */ /* 0x000ea20000000a00 */
[----:B-1----:R-:W-:-:S04]  /*0600*/  IMAD R5, R4, UR4, R7 ;  /* 0x0000000404057c24 */ /* 0x002fc8000f8e0207 */
[----:B--2---:R-:W-:-:S05]  /*0610*/  IMAD.WIDE.U32 R2, R5, 0x2, R2 ;  /* 0x0000000205027825 */ /* 0x004fca00078e0002 */
[----:B------:R-:W-:Y:S01]  /*0620*/  STG.E.U16 desc[UR6][R2.64], R0 ;  /* 0x0000000002007986 */ /* 0x000fe2000c101506 */
[----:B------:R-:W-:Y:S05]  /*0630*/  EXIT ;  /* 0x000000000000794d */ /* 0x000fea0003800000 */
.L_x_15:
        /* <DEDUP_REMOVED lines=12> */
.L_x_17:


//--------------------- .nv.shared.reserved.0     --------------------------
	.section	.nv.shared.reserved.0,"aw",@nobits
	.weak		__nv_reservedSMEM_offset_0_alias
	.size		__nv_reservedSMEM_offset_0_alias, 0, 64
	.other		__nv_reservedSMEM_offset_0_alias,@"STO_CUDA_RESERVED_SHARED STV_DEFAULT"
__nv_reservedSMEM_offset_0_alias:
	.zero		0
	.zero		64


//--------------------- .nv.constant0._Z6kernelI6__halfEvPS0_i --------------------------
	.section	.nv.constant0._Z6kernelI6__halfEvPS0_i,"a",@progbits
	.sectionflags	@""
	.align	4
.nv.constant0._Z6kernelI6__halfEvPS0_i:
	.zero		908


//--------------------- .nv.constant0._Z6kernelIfEvP6__halfi --------------------------
	.section	.nv.constant0._Z6kernelIfEvP6__halfi,"a",@progbits
	.sectionflags	@""
	.align	4
.nv.constant0._Z6kernelIfEvP6__halfi:
	.zero		908


//--------------------- SYMBOLS --------------------------

	.type		.nv.reservedSmem.offset0,@object
	.size		.nv.reservedSmem.offset0,0x4
